//
// Generated by NVIDIA NVVM Compiler
//
// Compiler Build ID: CL-36424714
// Cuda compilation tools, release 13.0, V13.0.88
// Based on NVVM 20.0.0
//

.version 9.0
.target sm_100
.address_size 64

	// .globl	_Z5helloPiS_S_
.extern .func  (.param .b32 func_retval0) vprintf
(
	.param .b64 vprintf_param_0,
	.param .b64 vprintf_param_1
)
;
.global .align 1 .b8 $str[15] = {40, 37, 100, 44, 37, 100, 41, 32, 61, 32, 37, 100, 32, 10};

.visible .entry _Z5helloPiS_S_(
	.param .u64 .ptr .align 1 _Z5helloPiS_S__param_0,
	.param .u64 .ptr .align 1 _Z5helloPiS_S__param_1,
	.param .u64 .ptr .align 1 _Z5helloPiS_S__param_2
)
{
	.local .align 8 .b8 	__local_depot0[16];
	.reg .b64 	%SP;
	.reg .b64 	%SPL;
	.reg .b32 	%r<9>;
	.reg .b64 	%rd<15>;

	mov.u64 	%SPL, __local_depot0;
	cvta.local.u64 	%SP, %SPL;
	ld.param.u64 	%rd1, [_Z5helloPiS_S__param_0];
	ld.param.u64 	%rd2, [_Z5helloPiS_S__param_1];
	ld.param.u64 	%rd3, [_Z5helloPiS_S__param_2];
	cvta.to.global.u64 	%rd4, %rd3;
	cvta.to.global.u64 	%rd5, %rd2;
	cvta.to.global.u64 	%rd6, %rd1;
	add.u64 	%rd7, %SP, 0;
	add.u64 	%rd8, %SPL, 0;
	mov.u32 	%r1, %tid.x;
	mul.wide.u32 	%rd9, %r1, 4;
	add.s64 	%rd10, %rd6, %rd9;
	ld.global.u32 	%r2, [%rd10];
	add.s64 	%rd11, %rd5, %rd9;
	ld.global.u32 	%r3, [%rd11];
	add.s32 	%r4, %r3, %r2;
	add.s64 	%rd12, %rd4, %rd9;
	st.global.u32 	[%rd12], %r4;
	mov.u32 	%r5, %tid.y;
	st.local.v2.u32 	[%rd8], {%r1, %r5};
	st.local.u32 	[%rd8+8], %r4;
	mov.u64 	%rd13, $str;
	cvta.global.u64 	%rd14, %rd13;
	{ // callseq 0, 0
	.param .b64 param0;
	st.param.b64 	[param0], %rd14;
	.param .b64 param1;
	st.param.b64 	[param1], %rd7;
	.param .b32 retval0;
	call.uni (retval0), 
	vprintf, 
	(
	param0, 
	param1
	);
	ld.param.b32 	%r6, [retval0];
	} // callseq 0
	ld.global.u32 	%r8, [%rd10];
	st.global.u32 	[%rd11], %r8;
	ret;

}
	// .globl	_Z6hello2PiS_S_
.visible .entry _Z6hello2PiS_S_(
	.param .u64 .ptr .align 1 _Z6hello2PiS_S__param_0,
	.param .u64 .ptr .align 1 _Z6hello2PiS_S__param_1,
	.param .u64 .ptr .align 1 _Z6hello2PiS_S__param_2
)
{
	.local .align 8 .b8 	__local_depot1[16];
	.reg .b64 	%SP;
	.reg .b64 	%SPL;
	.reg .b32 	%r<9>;
	.reg .b64 	%rd<15>;

	mov.u64 	%SPL, __local_depot1;
	cvta.local.u64 	%SP, %SPL;
	ld.param.u64 	%rd1, [_Z6hello2PiS_S__param_0];
	ld.param.u64 	%rd2, [_Z6hello2PiS_S__param_1];
	ld.param.u64 	%rd3, [_Z6hello2PiS_S__param_2];
	cvta.to.global.u64 	%rd4, %rd3;
	cvta.to.global.u64 	%rd5, %rd2;
	cvta.to.global.u64 	%rd6, %rd1;
	add.u64 	%rd7, %SP, 0;
	add.u64 	%rd8, %SPL, 0;
	mov.u32 	%r1, %tid.x;
	mul.wide.u32 	%rd9, %r1, 4;
	add.s64 	%rd10, %rd6, %rd9;
	ld.global.u32 	%r2, [%rd10];
	add.s64 	%rd11, %rd5, %rd9;
	ld.global.u32 	%r3, [%rd11];
	add.s32 	%r4, %r3, %r2;
	add.s64 	%rd12, %rd4, %rd9;
	st.global.u32 	[%rd12], %r4;
	mov.u32 	%r5, %tid.y;
	st.local.v2.u32 	[%rd8], {%r1, %r5};
	st.local.u32 	[%rd8+8], %r4;
	mov.u64 	%rd13, $str;
	cvta.global.u64 	%rd14, %rd13;
	{ // callseq 1, 0
	.param .b64 param0;
	st.param.b64 	[param0], %rd14;
	.param .b64 param1;
	st.param.b64 	[param1], %rd7;
	.param .b32 retval0;
	call.uni (retval0), 
	vprintf, 
	(
	param0, 
	param1
	);
	ld.param.b32 	%r6, [retval0];
	} // callseq 1
	ld.global.u32 	%r8, [%rd10];
	st.global.u32 	[%rd11], %r8;
	ret;

}


// ===== COMPILED SASS (sm_100) =====

	.target	sm_100

	.elftype	@"ET_EXEC"


//--------------------- .note.nv.tkinfo           --------------------------
	.section	.note.nv.tkinfo,"",@"SHT_NOTE"
	.sectionflags	@"SHF_NOTE_NV_TKINFO"
	.tkinfo
        /*0018*/ 	.word	0x00000002
        /*0030*/ 	.string	""
        /*0030*/ 	.string	"ptxas"
        /*0030*/ 	.string	"Cuda compilation tools, release 13.0, V13.0.88"
        /*0030*/ 	.string	"Build cuda_13.0.r13.0/compiler.36424714_0"
        /*0030*/ 	.string	"-arch sm_100 -m 64 "



//--------------------- .note.nv.cuinfo           --------------------------
	.section	.note.nv.cuinfo,"",@"SHT_NOTE"
	.sectionflags	@"SHF_NOTE_NV_CUINFO"
        /*0018*/ 	.short	0x0002
        /*001a*/ 	.short	0x0064
        /*001c*/ 	.short	0x0082
	.zero		2


//--------------------- .nv.info                  --------------------------
	.section	.nv.info,"",@"SHT_CUDA_INFO"
	.align	4


	//----- nvinfo : EIATTR_REGCOUNT
	.align		4
        /*0000*/ 	.byte	0x04, 0x2f
        /*0002*/ 	.short	(.L_2 - .L_1)
	.align		4
.L_1:
        /*0004*/ 	.word	index@(_Z5helloPiS_S_)
        /*0008*/ 	.word	0x00000018


	//----- nvinfo : EIATTR_FRAME_SIZE
	.align		4
.L_2:
        /*000c*/ 	.byte	0x04, 0x11
        /*000e*/ 	.short	(.L_4 - .L_3)
	.align		4
.L_3:
        /*0010*/ 	.word	index@(_Z5helloPiS_S_)
        /*0014*/ 	.word	0x00000010


	//----- nvinfo : EIATTR_REGCOUNT
	.align		4
.L_4:
        /*0018*/ 	.byte	0x04, 0x2f
        /*001a*/ 	.short	(.L_6 - .L_5)
	.align		4
.L_5:
        /*001c*/ 	.word	index@(_Z6hello2PiS_S_)
        /*0020*/ 	.word	0x00000018


	//----- nvinfo : EIATTR_FRAME_SIZE
	.align		4
.L_6:
        /*0024*/ 	.byte	0x04, 0x11
        /*0026*/ 	.short	(.L_8 - .L_7)
	.align		4
.L_7:
        /*0028*/ 	.word	index@(_Z6hello2PiS_S_)
        /*002c*/ 	.word	0x00000010


	//----- nvinfo : EIATTR_MIN_STACK_SIZE
	.align		4
.L_8:
        /*0030*/ 	.byte	0x04, 0x12
        /*0032*/ 	.short	(.L_10 - .L_9)
	.align		4
.L_9:
        /*0034*/ 	.word	index@(_Z6hello2PiS_S_)
        /*0038*/ 	.word	0x00000010


	//----- nvinfo : EIATTR_MIN_STACK_SIZE
	.align		4
.L_10:
        /*003c*/ 	.byte	0x04, 0x12
        /*003e*/ 	.short	(.L_12 - .L_11)
	.align		4
.L_11:
        /*0040*/ 	.word	index@(_Z5helloPiS_S_)
        /*0044*/ 	.word	0x00000010
.L_12:


//--------------------- .nv.compat                --------------------------
	.section	.nv.compat,"",@"SHT_CUDA_COMPAT_INFO"
	.align	4
        /*0000*/ 	.byte	0x02, 0x09, 0x00, 0x00, 0x02, 0x02, 0x01, 0x00, 0x02, 0x05, 0x05, 0x00, 0x03, 0x07, 0x01, 0x01
        /*0010*/ 	.byte	0x02, 0x03, 0x00, 0x00, 0x02, 0x06, 0x01, 0x00, 0x04, 0x0b, 0x08, 0x00, 0x09, 0x00, 0x00, 0x00
        /*0020*/ 	.byte	0x00, 0x00, 0x00, 0x00


//--------------------- .nv.info._Z6hello2PiS_S_  --------------------------
	.section	.nv.info._Z6hello2PiS_S_,"",@"SHT_CUDA_INFO"
	.sectionflags	@""
	.align	4


	//----- nvinfo : EIATTR_CUDA_API_VERSION
	.align		4
        /*0000*/ 	.byte	0x04, 0x37
        /*0002*/ 	.short	(.L_14 - .L_13)
.L_13:
        /*0004*/ 	.word	0x00000082


	//----- nvinfo : EIATTR_KPARAM_INFO
	.align		4
.L_14:
        /*0008*/ 	.byte	0x04, 0x17
        /*000a*/ 	.short	(.L_16 - .L_15)
.L_15:
        /*000c*/ 	.word	0x00000000
        /*0010*/ 	.short	0x0002
        /*0012*/ 	.short	0x0010
        /*0014*/ 	.byte	0x00, 0xf5, 0x21, 0x00


	//----- nvinfo : EIATTR_KPARAM_INFO
	.align		4
.L_16:
        /*0018*/ 	.byte	0x04, 0x17
        /*001a*/ 	.short	(.L_18 - .L_17)
.L_17:
        /*001c*/ 	.word	0x00000000
        /*0020*/ 	.short	0x0001
        /*0022*/ 	.short	0x0008
        /*0024*/ 	.byte	0x00, 0xf5, 0x21, 0x00


	//----- nvinfo : EIATTR_KPARAM_INFO
	.align		4
.L_18:
        /*0028*/ 	.byte	0x04, 0x17
        /*002a*/ 	.short	(.L_20 - .L_19)
.L_19:
        /*002c*/ 	.word	0x00000000
        /*0030*/ 	.short	0x0000
        /*0032*/ 	.short	0x0000
        /*0034*/ 	.byte	0x00, 0xf5, 0x21, 0x00


	//----- nvinfo : EIATTR_SPARSE_MMA_MASK
	.align		4
.L_20:
        /*0038*/ 	.byte	0x03, 0x50
        /*003a*/ 	.short	0x0000


	//----- nvinfo : EIATTR_MAXREG_COUNT
	.align		4
        /*003c*/ 	.byte	0x03, 0x1b
        /*003e*/ 	.short	0x00ff


	//----- nvinfo : EIATTR_EXTERNS
	.align		4
        /*0040*/ 	.byte	0x04, 0x0f
        /*0042*/ 	.short	(.L_22 - .L_21)


	//   ....[0]....
	.align		4
.L_21:
        /*0044*/ 	.word	index@(vprintf)


	//----- nvinfo : EIATTR_MERCURY_ISA_VERSION
	.align		4
.L_22:
        /*0048*/ 	.byte	0x03, 0x5f
        /*004a*/ 	.short	0x0101


	//----- nvinfo : EIATTR_VRC_CTA_INIT_COUNT
	.align		4
        /*004c*/ 	.byte	0x02, 0x4a
	.zero		1
	.zero		1


	//----- nvinfo : EIATTR_SYSCALL_OFFSETS
	.align		4
        /*0050*/ 	.byte	0x04, 0x46
        /*0052*/ 	.short	(.L_24 - .L_23)


	//   ....[0]....
.L_23:
        /*0054*/ 	.word	0x000001b0


	//----- nvinfo : EIATTR_EXIT_INSTR_OFFSETS
	.align		4
.L_24:
        /*0058*/ 	.byte	0x04, 0x1c
        /*005a*/ 	.short	(.L_26 - .L_25)


	//   ....[0]....
.L_25:
        /*005c*/ 	.word	0x000001e0


	//----- nvinfo : EIATTR_CBANK_PARAM_SIZE
	.align		4
.L_26:
        /*0060*/ 	.byte	0x03, 0x19
        /*0062*/ 	.short	0x0018


	//----- nvinfo : EIATTR_PARAM_CBANK
	.align		4
        /*0064*/ 	.byte	0x04, 0x0a
        /*0066*/ 	.short	(.L_28 - .L_27)
	.align		4
.L_27:
        /*0068*/ 	.word	index@(.nv.constant0._Z6hello2PiS_S_)
        /*006c*/ 	.short	0x0380
        /*006e*/ 	.short	0x0018


	//----- nvinfo : EIATTR_SW_WAR
	.align		4
.L_28:
        /*0070*/ 	.byte	0x04, 0x36
        /*0072*/ 	.short	(.L_30 - .L_29)
.L_29:
        /*0074*/ 	.word	0x00000008
.L_30:


//--------------------- .nv.info._Z5helloPiS_S_   --------------------------
	.section	.nv.info._Z5helloPiS_S_,"",@"SHT_CUDA_INFO"
	.sectionflags	@""
	.align	4


	//----- nvinfo : EIATTR_CUDA_API_VERSION
	.align		4
        /*0000*/ 	.byte	0x04, 0x37
        /*0002*/ 	.short	(.L_32 - .L_31)
.L_31:
        /*0004*/ 	.word	0x00000082


	//----- nvinfo : EIATTR_KPARAM_INFO
	.align		4
.L_32:
        /*0008*/ 	.byte	0x04, 0x17
        /*000a*/ 	.short	(.L_34 - .L_33)
.L_33:
        /*000c*/ 	.word	0x00000000
        /*0010*/ 	.short	0x0002
        /*0012*/ 	.short	0x0010
        /*0014*/ 	.byte	0x00, 0xf5, 0x21, 0x00


	//----- nvinfo : EIATTR_KPARAM_INFO
	.align		4
.L_34:
        /*0018*/ 	.byte	0x04, 0x17
        /*001a*/ 	.short	(.L_36 - .L_35)
.L_35:
        /*001c*/ 	.word	0x00000000
        /*0020*/ 	.short	0x0001
        /*0022*/ 	.short	0x0008
        /*0024*/ 	.byte	0x00, 0xf5, 0x21, 0x00


	//----- nvinfo : EIATTR_KPARAM_INFO
	.align		4
.L_36:
        /*0028*/ 	.byte	0x04, 0x17
        /*002a*/ 	.short	(.L_38 - .L_37)
.L_37:
        /*002c*/ 	.word	0x00000000
        /*0030*/ 	.short	0x0000
        /*0032*/ 	.short	0x0000
        /*0034*/ 	.byte	0x00, 0xf5, 0x21, 0x00


	//----- nvinfo : EIATTR_SPARSE_MMA_MASK
	.align		4
.L_38:
        /*0038*/ 	.byte	0x03, 0x50
        /*003a*/ 	.short	0x0000


	//----- nvinfo : EIATTR_MAXREG_COUNT
	.align		4
        /*003c*/ 	.byte	0x03, 0x1b
        /*003e*/ 	.short	0x00ff


	//----- nvinfo : EIATTR_EXTERNS
	.align		4
        /*0040*/ 	.byte	0x04, 0x0f
        /*0042*/ 	.short	(.L_40 - .L_39)


	//   ....[0]....
	.align		4
.L_39:
        /*0044*/ 	.word	index@(vprintf)


	//----- nvinfo : EIATTR_MERCURY_ISA_VERSION
	.align		4
.L_40:
        /*0048*/ 	.byte	0x03, 0x5f
        /*004a*/ 	.short	0x0101


	//----- nvinfo : EIATTR_VRC_CTA_INIT_COUNT
	.align		4
        /*004c*/ 	.byte	0x02, 0x4a
	.zero		1
	.zero		1


	//----- nvinfo : EIATTR_SYSCALL_OFFSETS
	.align		4
        /*0050*/ 	.byte	0x04, 0x46
        /*0052*/ 	.short	(.L_42 - .L_41)


	//   ....[0]....
.L_41:
        /*0054*/ 	.word	0x000001b0


	//----- nvinfo : EIATTR_EXIT_INSTR_OFFSETS
	.align		4
.L_42:
        /*0058*/ 	.byte	0x04, 0x1c
        /*005a*/ 	.short	(.L_44 - .L_43)


	//   ....[0]....
.L_43:
        /*005c*/ 	.word	0x000001e0


	//----- nvinfo : EIATTR_CBANK_PARAM_SIZE
	.align		4
.L_44:
        /*0060*/ 	.byte	0x03, 0x19
        /*0062*/ 	.short	0x0018


	//----- nvinfo : EIATTR_PARAM_CBANK
	.align		4
        /*0064*/ 	.byte	0x04, 0x0a
        /*0066*/ 	.short	(.L_46 - .L_45)
	.align		4
.L_45:
        /*0068*/ 	.word	index@(.nv.constant0._Z5helloPiS_S_)
        /*006c*/ 	.short	0x0380
        /*006e*/ 	.short	0x0018


	//----- nvinfo : EIATTR_SW_WAR
	.align		4
.L_46:
        /*0070*/ 	.byte	0x04, 0x36
        /*0072*/ 	.short	(.L_48 - .L_47)
.L_47:
        /*0074*/ 	.word	0x00000008
.L_48:


//--------------------- .nv.callgraph             --------------------------
	.section	.nv.callgraph,"",@"SHT_CUDA_CALLGRAPH"
	.align	4
	.sectionentsize	8
	.align		4
        /*0000*/ 	.word	0x00000000
	.align		4
        /*0004*/ 	.word	0xffffffff
	.align		4
        /*0008*/ 	.word	index@(_Z6hello2PiS_S_)
	.align		4
        /*000c*/ 	.word	index@(vprintf)
	.align		4
        /*0010*/ 	.word	index@(_Z5helloPiS_S_)
	.align		4
        /*0014*/ 	.word	index@(vprintf)
	.align		4
        /*0018*/ 	.word	0x00000000
	.align		4
        /*001c*/ 	.word	0xfffffffe
	.align		4
        /*0020*/ 	.word	0x00000000
	.align		4
        /*0024*/ 	.word	0xfffffffd
	.align		4
        /*0028*/ 	.word	0x00000000
	.align		4
        /*002c*/ 	.word	0xfffffffc


//--------------------- .nv.constant4             --------------------------
	.section	.nv.constant4,"a",@progbits
	.align	8
	.align		8
.nv.constant4:
        /*0000*/ 	.dword	vprintf
	.align		8
        /*0008*/ 	.dword	$str


//--------------------- .text._Z6hello2PiS_S_     --------------------------
	.section	.text._Z6hello2PiS_S_,"ax",@progbits
	.align	128
        .global         _Z6hello2PiS_S_
        .type           _Z6hello2PiS_S_,@function
        .size           _Z6hello2PiS_S_,(.L_x_4 - _Z6hello2PiS_S_)
        .other          _Z6hello2PiS_S_,@"STO_CUDA_ENTRY STV_DEFAULT"
_Z6hello2PiS_S_:
.text._Z6hello2PiS_S_:
[----:B------:R-:W0:Y:S01]  /*0000*/  LDC R1, c[0x0][0x37c] ;  /* 0x0000df00ff017b82 */ /* 0x000e220000000800 */
[----:B------:R-:W1:Y:S07]  /*0010*/  S2R R10, SR_TID.X ;  /* 0x00000000000a7919 */ /* 0x000e6e0000002100 */
[----:B------:R-:W1:Y:S01]  /*0020*/  LDC.64 R18, c[0x0][0x380] ;  /* 0x0000e000ff127b82 */ /* 0x000e620000000a00 */
[----:B------:R-:W2:Y:S01]  /*0030*/  LDCU.64 UR36, c[0x0][0x358] ;  /* 0x00006b00ff2477ac */ /* 0x000ea20008000a00 */
[----:B0-----:R-:W-:-:S06]  /*0040*/  IADD3 R1, PT, PT, R1, -0x10, RZ ;  /* 0xfffffff001017810 */ /* 0x001fcc0007ffe0ff */
[----:B------:R-:W0:Y:S01]  /*0050*/  LDC.64 R16, c[0x0][0x388] ;  /* 0x0000e200ff107b82 */ /* 0x000e220000000a00 */
[----:B------:R-:W3:Y:S07]  /*0060*/  S2R R11, SR_TID.Y ;  /* 0x00000000000b7919 */ /* 0x000eee0000002200 */
[----:B------:R-:W4:Y:S01]  /*0070*/  LDC.64 R2, c[0x0][0x390] ;  /* 0x0000e400ff027b82 */ /* 0x000f220000000a00 */
[----:B------:R-:W5:Y:S01]  /*0080*/  LDCU UR4, c[0x0][0x2f8] ;  /* 0x00005f00ff0477ac */ /* 0x000f620008000800 */
[----:B------:R-:W5:Y:S01]  /*0090*/  LDCU.64 UR6, c[0x4][0x8] ;  /* 0x01000100ff0677ac */ /* 0x000f620008000a00 */
[----:B-1----:R-:W-:-:S04]  /*00a0*/  IMAD.WIDE.U32 R18, R10, 0x4, R18 ;  /* 0x000000040a127825 */ /* 0x002fc800078e0012 */
[C---:B0-----:R-:W-:Y:S01]  /*00b0*/  IMAD.WIDE.U32 R16, R10.reuse, 0x4, R16 ;  /* 0x000000040a107825 */ /* 0x041fe200078e0010 */
[----:B--2---:R-:W2:Y:S04]  /*00c0*/  LDG.E R0, desc[UR36][R18.64] ;  /* 0x0000002412007981 */ /* 0x004ea8000c1e1900 */
[----:B------:R-:W2:Y:S01]  /*00d0*/  LDG.E R5, desc[UR36][R16.64] ;  /* 0x0000002410057981 */ /* 0x000ea2000c1e1900 */
[----:B------:R-:W-:Y:S01]  /*00e0*/  MOV R8, 0x0 ;  /* 0x0000000000087802 */ /* 0x000fe20000000f00 */
[----:B----4-:R-:W-:Y:S01]  /*00f0*/  IMAD.WIDE.U32 R2, R10, 0x4, R2 ;  /* 0x000000040a027825 */ /* 0x010fe200078e0002 */
[----:B------:R-:W0:Y:S01]  /*0100*/  LDCU UR5, c[0x0][0x2fc] ;  /* 0x00005f80ff0577ac */ /* 0x000e220008000800 */
[----:B---3--:R1:W-:Y:S01]  /*0110*/  STL.64 [R1], R10 ;  /* 0x0000000a01007387 */ /* 0x0083e20000100a00 */
[----:B-----5:R-:W-:Y:S01]  /*0120*/  IADD3 R6, P0, PT, R1, UR4, RZ ;  /* 0x0000000401067c10 */ /* 0x020fe2000ff1e0ff */
[----:B------:R-:W-:Y:S01]  /*0130*/  IMAD.U32 R4, RZ, RZ, UR6 ;  /* 0x00000006ff047e24 */ /* 0x000fe2000f8e00ff */
[----:B------:R-:W3:Y:S03]  /*0140*/  LDC.64 R8, c[0x4][R8] ;  /* 0x0100000008087b82 */ /* 0x000ee60000000a00 */
[----:B0-----:R-:W-:Y:S01]  /*0150*/  IMAD.X R7, RZ, RZ, UR5, P0 ;  /* 0x00000005ff077e24 */ /* 0x001fe200080e06ff */
[----:B--2---:R-:W-:-:S02]  /*0160*/  IADD3 R0, PT, PT, R0, R5, RZ ;  /* 0x0000000500007210 */ /* 0x004fc40007ffe0ff */
[----:B------:R-:W-:-:S03]  /*0170*/  MOV R5, UR7 ;  /* 0x0000000700057c02 */ /* 0x000fc60008000f00 */
[----:B------:R1:W-:Y:S04]  /*0180*/  STG.E desc[UR36][R2.64], R0 ;  /* 0x0000000002007986 */ /* 0x0003e8000c101924 */
[----:B---3--:R1:W-:Y:S02]  /*0190*/  STL [R1+0x8], R0 ;  /* 0x0000080001007387 */ /* 0x0083e40000100800 */
[----:B------:R-:W-:-:S07]  /*01a0*/  LEPC R20, `(.L_x_0) ;  /* 0x000000001014794e */ /* 0x000fce0000000000 */
[----:B-1----:R-:W-:Y:S05]  /*01b0*/  CALL.ABS.NOINC R8 ;  /* 0x0000000008007343 */ /* 0x002fea0003c00000 */
.L_x_0:
[----:B------:R-:W2:Y:S04]  /*01c0*/  LDG.E R19, desc[UR36][R18.64] ;  /* 0x0000002412137981 */ /* 0x000ea8000c1e1900 */
[----:B--2---:R-:W-:Y:S01]  /*01d0*/  STG.E desc[UR36][R16.64], R19 ;  /* 0x0000001310007986 */ /* 0x004fe2000c101924 */
[----:B------:R-:W-:Y:S05]  /*01e0*/  EXIT ;  /* 0x000000000000794d */ /* 0x000fea0003800000 */
.L_x_1:
[----:B------:R-:W-:-:S00]  /*01f0*/  BRA `(.L_x_1) ;  /* 0xfffffffc00fc7947 */ /* 0x000fc0000383ffff */
[----:B------:R-:W-:-:S00]  /*0200*/  NOP ;  /* 0x0000000000007918 */ /* 0x000fc00000000000 */
[----:B------:R-:W-:-:S00]  /*0210*/  NOP ;  /* 0x0000000000007918 */ /* 0x000fc00000000000 */
[----:B------:R-:W-:-:S00]  /*0220*/  NOP ;  /* 0x0000000000007918 */ /* 0x000fc00000000000 */
[----:B------:R-:W-:-:S00]  /*0230*/  NOP ;  /* 0x0000000000007918 */ /* 0x000fc00000000000 */
[----:B------:R-:W-:-:S00]  /*0240*/  NOP ;  /* 0x0000000000007918 */ /* 0x000fc00000000000 */
[----:B------:R-:W-:-:S00]  /*0250*/  NOP ;  /* 0x0000000000007918 */ /* 0x000fc00000000000 */
[----:B------:R-:W-:-:S00]  /*0260*/  NOP ;  /* 0x0000000000007918 */ /* 0x000fc00000000000 */
[----:B------:R-:W-:-:S00]  /*0270*/  NOP ;  /* 0x0000000000007918 */ /* 0x000fc00000000000 */
.L_x_4:


//--------------------- .text._Z5helloPiS_S_      --------------------------
	.section	.text._Z5helloPiS_S_,"ax",@progbits
	.align	128
        .global         _Z5helloPiS_S_
        .type           _Z5helloPiS_S_,@function
        .size           _Z5helloPiS_S_,(.L_x_5 - _Z5helloPiS_S_)
        .other          _Z5helloPiS_S_,@"STO_CUDA_ENTRY STV_DEFAULT"
_Z5helloPiS_S_:
.text._Z5helloPiS_S_:
        /* <DEDUP_REMOVED lines=28> */
.L_x_2:
[----:B------:R-:W2:Y:S04]  /*01c0*/  LDG.E R19, desc[UR36][R18.64] ;  /* 0x0000002412137981 */ /* 0x000ea8000c1e1900 */
[----:B--2---:R-:W-:Y:S01]  /*01d0*/  STG.E desc[UR36][R16.64], R19 ;  /* 0x0000001310007986 */ /* 0x004fe2000c101924 */
[----:B------:R-:W-:Y:S05]  /*01e0*/  EXIT ;  /* 0x000000000000794d */ /* 0x000fea0003800000 */
.L_x_3:
        /* <DEDUP_REMOVED lines=9> */
.L_x_5:


//--------------------- .nv.global.init           --------------------------
	.section	.nv.global.init,"aw",@progbits
.nv.global.init:
	.type		$str,@object
	.size		$str,(.L_0 - $str)
$str:
        /*0000*/ 	.byte	0x28, 0x25, 0x64, 0x2c, 0x25, 0x64, 0x29, 0x20, 0x3d, 0x20, 0x25, 0x64, 0x20, 0x0a, 0x00
.L_0:


//--------------------- .nv.shared.reserved.0     --------------------------
	.section	.nv.shared.reserved.0,"aw",@nobits
	.weak		__nv_reservedSMEM_offset_0_alias
	.size		__nv_reservedSMEM_offset_0_alias, 0, 64
	.other		__nv_reservedSMEM_offset_0_alias,@"STO_CUDA_RESERVED_SHARED STV_DEFAULT"
__nv_reservedSMEM_offset_0_alias:
	.zero		0
	.zero		64


//--------------------- .nv.constant0._Z6hello2PiS_S_ --------------------------
	.section	.nv.constant0._Z6hello2PiS_S_,"a",@progbits
	.sectionflags	@""
	.align	4
.nv.constant0._Z6hello2PiS_S_:
	.zero		920


//--------------------- .nv.constant0._Z5helloPiS_S_ --------------------------
	.section	.nv.constant0._Z5helloPiS_S_,"a",@progbits
	.sectionflags	@""
	.align	4
.nv.constant0._Z5helloPiS_S_:
	.zero		920


//--------------------- SYMBOLS --------------------------

	.type		.nv.reservedSmem.offset0,@object
	.size		.nv.reservedSmem.offset0,0x4
	.type		vprintf,@function
